	.headerflags	@"EF_CUDA_TEXMODE_UNIFIED EF_CUDA_64BIT_ADDRESS EF_CUDA_ACCELERATORS EF_CUDA_SM90 EF_CUDA_VIRTUAL_SM(EF_CUDA_SM90)"
	.elftype	@"ET_EXEC"


//--------------------- .nv.info                  --------------------------
	.section	.nv.info,"",@"SHT_CUDA_INFO"
	.align	4


	//----- nvinfo : EIATTR_REGCOUNT
	.align		4
        /*0000*/ 	.byte	0x04, 0x2f
        /*0002*/ 	.short	(.L_1 - .L_0)
	.align		4
.L_0:
        /*0004*/ 	.word	index@(triton_poi_fused_convolution_relu_threshold_backward_25)
        /*0008*/ 	.word	0x0000000c


	//----- nvinfo : EIATTR_MIN_STACK_SIZE
	.align		4
.L_1:
        /*000c*/ 	.byte	0x04, 0x12
        /*000e*/ 	.short	(.L_3 - .L_2)
	.align		4
.L_2:
        /*0010*/ 	.word	index@(triton_poi_fused_convolution_relu_threshold_backward_25)
        /*0014*/ 	.word	0x00000000


	//----- nvinfo : EIATTR_FRAME_SIZE
	.align		4
.L_3:
        /*0018*/ 	.byte	0x04, 0x11
        /*001a*/ 	.short	(.L_5 - .L_4)
	.align		4
.L_4:
        /*001c*/ 	.word	index@(triton_poi_fused_convolution_relu_threshold_backward_25)
        /*0020*/ 	.word	0x00000000


	//----- nvinfo : EIATTR_MIN_STACK_SIZE
	.align		4
.L_5:
        /*0024*/ 	.byte	0x04, 0x12
        /*0026*/ 	.short	(.L_7 - .L_6)
	.align		4
.L_6:
        /*0028*/ 	.word	index@(triton_poi_fused_convolution_relu_threshold_backward_25)
        /*002c*/ 	.word	0x00000000
.L_7:


//--------------------- .nv.info.triton_poi_fused_convolution_relu_threshold_backward_25 --------------------------
	.section	.nv.info.triton_poi_fused_convolution_relu_threshold_backward_25,"",@"SHT_CUDA_INFO"
	.sectionflags	@""
	.align	4


	//----- nvinfo : EIATTR_CUDA_API_VERSION
	.align		4
        /*0000*/ 	.byte	0x04, 0x37
        /*0002*/ 	.short	(.L_9 - .L_8)
.L_8:
        /*0004*/ 	.word	0x0000007c


	//----- nvinfo : EIATTR_KPARAM_INFO
	.align		4
.L_9:
        /*0008*/ 	.byte	0x04, 0x17
        /*000a*/ 	.short	(.L_11 - .L_10)
.L_10:
        /*000c*/ 	.word	0x00000000
        /*0010*/ 	.short	0x0003
        /*0012*/ 	.short	0x0018
        /*0014*/ 	.byte	0x00, 0xf0, 0x11, 0x00


	//----- nvinfo : EIATTR_KPARAM_INFO
	.align		4
.L_11:
        /*0018*/ 	.byte	0x04, 0x17
        /*001a*/ 	.short	(.L_13 - .L_12)
.L_12:
        /*001c*/ 	.word	0x00000000
        /*0020*/ 	.short	0x0002
        /*0022*/ 	.short	0x0010
        /*0024*/ 	.byte	0x00, 0xf4, 0x21, 0x00


	//----- nvinfo : EIATTR_KPARAM_INFO
	.align		4
.L_13:
        /*0028*/ 	.byte	0x04, 0x17
        /*002a*/ 	.short	(.L_15 - .L_14)
.L_14:
        /*002c*/ 	.word	0x00000000
        /*0030*/ 	.short	0x0001
        /*0032*/ 	.short	0x0008
        /*0034*/ 	.byte	0x00, 0xf4, 0x21, 0x00


	//----- nvinfo : EIATTR_KPARAM_INFO
	.align		4
.L_15:
        /*0038*/ 	.byte	0x04, 0x17
        /*003a*/ 	.short	(.L_17 - .L_16)
.L_16:
        /*003c*/ 	.word	0x00000000
        /*0040*/ 	.short	0x0000
        /*0042*/ 	.short	0x0000
        /*0044*/ 	.byte	0x00, 0xf4, 0x21, 0x00


	//----- nvinfo : EIATTR_SPARSE_MMA_MASK
	.align		4
.L_17:
        /*0048*/ 	.byte	0x03, 0x50
        /*004a*/ 	.short	0x0000


	//----- nvinfo : EIATTR_MAXREG_COUNT
	.align		4
        /*004c*/ 	.byte	0x03, 0x1b
        /*004e*/ 	.short	0x00ff


	//----- nvinfo : EIATTR_EXIT_INSTR_OFFSETS
	.align		4
        /*0050*/ 	.byte	0x04, 0x1c
        /*0052*/ 	.short	(.L_19 - .L_18)


	//   ....[0]....
.L_18:
        /*0054*/ 	.word	0x00000240


	//----- nvinfo : EIATTR_REQNTID
	.align		4
.L_19:
        /*0058*/ 	.byte	0x04, 0x10
        /*005a*/ 	.short	(.L_21 - .L_20)
.L_20:
        /*005c*/ 	.word	0x00000080
        /*0060*/ 	.word	0x00000001
        /*0064*/ 	.word	0x00000001


	//----- nvinfo : EIATTR_CBANK_PARAM_SIZE
	.align		4
.L_21:
        /*0068*/ 	.byte	0x03, 0x19
        /*006a*/ 	.short	0x001c


	//----- nvinfo : EIATTR_PARAM_CBANK
	.align		4
        /*006c*/ 	.byte	0x04, 0x0a
        /*006e*/ 	.short	(.L_23 - .L_22)
	.align		4
.L_22:
        /*0070*/ 	.word	index@(.nv.constant0.triton_poi_fused_convolution_relu_threshold_backward_25)
        /*0074*/ 	.short	0x0210
        /*0076*/ 	.short	0x001c


	//----- nvinfo : EIATTR_SW_WAR
	.align		4
.L_23:
        /*0078*/ 	.byte	0x04, 0x36
        /*007a*/ 	.short	(.L_25 - .L_24)
.L_24:
        /*007c*/ 	.word	0x00000008
.L_25:


//--------------------- .nv.callgraph             --------------------------
	.section	.nv.callgraph,"",@"SHT_CUDA_CALLGRAPH"
	.align	4
	.sectionentsize	8
	.align		4
        /*0000*/ 	.word	0x00000000
	.align		4
        /*0004*/ 	.word	0xffffffff
	.align		4
        /*0008*/ 	.word	0x00000000
	.align		4
        /*000c*/ 	.word	0xfffffffe
	.align		4
        /*0010*/ 	.word	0x00000000
	.align		4
        /*0014*/ 	.word	0xfffffffd
	.align		4
        /*0018*/ 	.word	0x00000000
	.align		4
        /*001c*/ 	.word	0xfffffffc


//--------------------- .text.triton_poi_fused_convolution_relu_threshold_backward_25 --------------------------
	.section	.text.triton_poi_fused_convolution_relu_threshold_backward_25,"ax",@progbits
	.align	128
        .global         triton_poi_fused_convolution_relu_threshold_backward_25
        .type           triton_poi_fused_convolution_relu_threshold_backward_25,@function
        .size           triton_poi_fused_convolution_relu_threshold_backward_25,(.L_x_1 - triton_poi_fused_convolution_relu_threshold_backward_25)
        .other          triton_poi_fused_convolution_relu_threshold_backward_25,@"STO_CUDA_ENTRY STV_DEFAULT"
triton_poi_fused_convolution_relu_threshold_backward_25:
.text.triton_poi_fused_convolution_relu_threshold_backward_25:
[----:B------:R-:W-:Y:S01]  /*0000*/  LDC R1, c[0x0][0x28] ;  /* 0x00000a00ff017b82 */ /* 0x000fe20000000800 */
[----:B------:R-:W1:Y:S07]  /*0010*/  S2R R0, SR_TID.X ;  /* 0x0000000000007919 */ /* 0x000e6e0000002100 */
[----:B------:R-:W2:Y:S01]  /*0020*/  LDC.64 R2, c[0x0][0x210] ;  /* 0x00008400ff027b82 */ /* 0x000ea20000000a00 */
[----:B------:R-:W-:Y:S01]  /*0030*/  ULDC.64 UR4, c[0x0][0x208] ;  /* 0x0000820000047ab9 */ /* 0x000fe20000000a00 */
[----:B------:R-:W-:Y:S01]  /*0040*/  ULDC.64 UR6, c[0x0][0x220] ;  /* 0x0000880000067ab9 */ /* 0x000fe20000000a00 */
[----:B------:R-:W3:Y:S05]  /*0050*/  S2R R7, SR_CTAID.X ;  /* 0x0000000000077919 */ /* 0x000eea0000002500 */
[----:B------:R-:W4:Y:S01]  /*0060*/  LDC.64 R4, c[0x0][0x218] ;  /* 0x00008600ff047b82 */ /* 0x000f220000000a00 */
[----:B-1----:R-:W-:Y:S01]  /*0070*/  IMAD.SHL.U32 R0, R0, 0x2, RZ ;  /* 0x0000000200007824 */ /* 0x002fe200078e00ff */
[----:B---3--:R-:W-:-:S04]  /*0080*/  SHF.R.S32.HI R6, RZ, 0x17, R7 ;  /* 0x00000017ff067819 */ /* 0x008fc80000011407 */
[----:B------:R-:W-:Y:S02]  /*0090*/  LOP3.LUT R0, R0, 0xfe, RZ, 0xc0, !PT ;  /* 0x000000fe00007812 */ /* 0x000fe400078ec0ff */
[----:B------:R-:W-:-:S03]  /*00a0*/  SGXT R6, R6, 0x1 ;  /* 0x000000010606781a */ /* 0x000fc60000000200 */
[----:B------:R-:W-:-:S04]  /*00b0*/  IMAD R7, R7, 0x100, R0 ;  /* 0x0000010007077824 */ /* 0x000fc800078e0200 */
[----:B--2---:R-:W-:Y:S01]  /*00c0*/  IMAD.WIDE R2, R7, 0x4, R2 ;  /* 0x0000000407027825 */ /* 0x004fe200078e0202 */
[----:B------:R-:W-:-:S04]  /*00d0*/  LEA.HI R6, R6, R7, RZ, 0x6 ;  /* 0x0000000706067211 */ /* 0x000fc800078f30ff */
[--C-:B------:R-:W-:Y:S01]  /*00e0*/  SHF.R.S32.HI R0, RZ, 0x6, R6.reuse ;  /* 0x00000006ff007819 */ /* 0x100fe20000011406 */
[----:B------:R-:W2:Y:S01]  /*00f0*/  LDG.E.64 R2, desc[UR4][R2.64] ;  /* 0x0000000402027981 */ /* 0x000ea2000c1e1b00 */
[----:B------:R-:W-:-:S04]  /*0100*/  SHF.R.S32.HI R9, RZ, 0x1f, R6 ;  /* 0x0000001fff097819 */ /* 0x000fc80000011406 */
[----:B------:R-:W-:-:S04]  /*0110*/  LEA.HI R9, R9, R0, RZ, 0x8 ;  /* 0x0000000009097211 */ /* 0x000fc800078f40ff */
[----:B------:R-:W-:-:S05]  /*0120*/  LOP3.LUT R9, R9, 0xffffff00, RZ, 0xc0, !PT ;  /* 0xffffff0009097812 */ /* 0x000fca00078ec0ff */
[----:B------:R-:W-:-:S04]  /*0130*/  IMAD.IADD R9, R0, 0x1, -R9 ;  /* 0x0000000100097824 */ /* 0x000fc800078e0a09 */
[----:B----4-:R-:W-:-:S06]  /*0140*/  IMAD.WIDE R4, R9, 0x4, R4 ;  /* 0x0000000409047825 */ /* 0x010fcc00078e0204 */
[----:B------:R-:W2:Y:S02]  /*0150*/  LDG.E.EL R4, desc[UR4][R4.64] ;  /* 0x0000000404047981 */ /* 0x000ea4000c2e1900 */
[C-C-:B--2---:R-:W-:Y:S01]  /*0160*/  FADD R0, R2.reuse, R4.reuse ;  /* 0x0000000402007221 */ /* 0x144fe20000000000 */
[C---:B------:R-:W-:Y:S01]  /*0170*/  FADD R6, R3.reuse, R4 ;  /* 0x0000000403067221 */ /* 0x040fe20000000000 */
[-C--:B------:R-:W-:Y:S02]  /*0180*/  FSETP.GEU.AND P1, PT, R2, -R4.reuse, PT ;  /* 0x800000040200720b */ /* 0x080fe40003f2e000 */
[----:B------:R-:W-:Y:S02]  /*0190*/  FSETP.GEU.AND P0, PT, R3, -R4, PT ;  /* 0x800000040300720b */ /* 0x000fe40003f0e000 */
[----:B------:R-:W-:Y:S02]  /*01a0*/  FSEL R0, R0, RZ, P1 ;  /* 0x000000ff00007208 */ /* 0x000fe40000800000 */
[----:B------:R-:W-:-:S02]  /*01b0*/  FSEL R6, R6, RZ, P0 ;  /* 0x000000ff06067208 */ /* 0x000fc40000000000 */
[----:B------:R-:W-:Y:S02]  /*01c0*/  FSETP.GTU.AND P1, PT, R0, RZ, PT ;  /* 0x000000ff0000720b */ /* 0x000fe40003f2c000 */
[----:B------:R-:W-:Y:S02]  /*01d0*/  FSETP.GTU.AND P0, PT, R6, RZ, PT ;  /* 0x000000ff0600720b */ /* 0x000fe40003f0c000 */
[----:B------:R-:W-:Y:S02]  /*01e0*/  SEL R0, RZ, 0x1, P1 ;  /* 0x00000001ff007807 */ /* 0x000fe40000800000 */
[----:B------:R-:W-:Y:S02]  /*01f0*/  SEL R5, RZ, 0x100, P0 ;  /* 0x00000100ff057807 */ /* 0x000fe40000000000 */
[----:B------:R-:W-:-:S03]  /*0200*/  IADD3 R2, P2, R7, UR6, RZ ;  /* 0x0000000607027c10 */ /* 0x000fc6000ff5e0ff */
[----:B------:R-:W-:Y:S01]  /*0210*/  IMAD.IADD R5, R0, 0x1, R5 ;  /* 0x0000000100057824 */ /* 0x000fe200078e0205 */
[----:B------:R-:W-:-:S05]  /*0220*/  LEA.HI.X.SX32 R3, R7, UR7, 0x1, P2 ;  /* 0x0000000707037c11 */ /* 0x000fca00090f0eff */
[----:B------:R-:W-:Y:S01]  /*0230*/  STG.E.U16 desc[UR4][R2.64], R5 ;  /* 0x0000000502007986 */ /* 0x000fe2000c101504 */
[----:B------:R-:W-:Y:S05]  /*0240*/  EXIT ;  /* 0x000000000000794d */ /* 0x000fea0003800000 */
.L_x_0:
[----:B------:R-:W-:-:S00]  /*0250*/  BRA `(.L_x_0) ;  /* 0xfffffffc00fc7947 */ /* 0x000fc0000383ffff */
[----:B------:R-:W-:-:S00]  /*0260*/  NOP ;  /* 0x0000000000007918 */ /* 0x000fc00000000000 */
        /* <DEDUP_REMOVED lines=9> */
.L_x_1:


//--------------------- .nv.constant0.triton_poi_fused_convolution_relu_threshold_backward_25 --------------------------
	.section	.nv.constant0.triton_poi_fused_convolution_relu_threshold_backward_25,"a",@progbits
	.sectionflags	@""
	.align	4
.nv.constant0.triton_poi_fused_convolution_relu_threshold_backward_25:
	.zero		556
